//
// Generated by NVIDIA NVVM Compiler
//
// Compiler Build ID: CL-36424714
// Cuda compilation tools, release 13.0, V13.0.88
// Based on NVVM 20.0.0
//

.version 9.0
.target sm_100
.address_size 64

	// .globl	_Z6vecAddPiS_S_

.visible .entry _Z6vecAddPiS_S_(
	.param .u64 .ptr .align 1 _Z6vecAddPiS_S__param_0,
	.param .u64 .ptr .align 1 _Z6vecAddPiS_S__param_1,
	.param .u64 .ptr .align 1 _Z6vecAddPiS_S__param_2
)
{
	.reg .b32 	%r<5>;
	.reg .b64 	%rd<11>;

	ld.param.u64 	%rd1, [_Z6vecAddPiS_S__param_0];
	ld.param.u64 	%rd2, [_Z6vecAddPiS_S__param_1];
	ld.param.u64 	%rd3, [_Z6vecAddPiS_S__param_2];
	cvta.to.global.u64 	%rd4, %rd1;
	cvta.to.global.u64 	%rd5, %rd3;
	cvta.to.global.u64 	%rd6, %rd2;
	mov.u32 	%r1, %tid.x;
	mul.wide.u32 	%rd7, %r1, 4;
	add.s64 	%rd8, %rd6, %rd7;
	ld.global.u32 	%r2, [%rd8];
	add.s64 	%rd9, %rd5, %rd7;
	ld.global.u32 	%r3, [%rd9];
	add.s32 	%r4, %r3, %r2;
	add.s64 	%rd10, %rd4, %rd7;
	st.global.u32 	[%rd10], %r4;
	ret;

}


// ===== COMPILED SASS (sm_100) =====

	.target	sm_100

	.elftype	@"ET_EXEC"


//--------------------- .note.nv.tkinfo           --------------------------
	.section	.note.nv.tkinfo,"",@"SHT_NOTE"
	.sectionflags	@"SHF_NOTE_NV_TKINFO"
	.tkinfo
        /*0018*/ 	.word	0x00000002
        /*0030*/ 	.string	""
        /*0030*/ 	.string	"ptxas"
        /*0030*/ 	.string	"Cuda compilation tools, release 13.0, V13.0.88"
        /*0030*/ 	.string	"Build cuda_13.0.r13.0/compiler.36424714_0"
        /*0030*/ 	.string	"-arch sm_100 -m 64 "



//--------------------- .note.nv.cuinfo           --------------------------
	.section	.note.nv.cuinfo,"",@"SHT_NOTE"
	.sectionflags	@"SHF_NOTE_NV_CUINFO"
        /*0018*/ 	.short	0x0002
        /*001a*/ 	.short	0x0064
        /*001c*/ 	.short	0x0082
	.zero		2


//--------------------- .nv.info                  --------------------------
	.section	.nv.info,"",@"SHT_CUDA_INFO"
	.align	4


	//----- nvinfo : EIATTR_REGCOUNT
	.align		4
        /*0000*/ 	.byte	0x04, 0x2f
        /*0002*/ 	.short	(.L_1 - .L_0)
	.align		4
.L_0:
        /*0004*/ 	.word	index@(_Z6vecAddPiS_S_)
        /*0008*/ 	.word	0x0000000c


	//----- nvinfo : EIATTR_FRAME_SIZE
	.align		4
.L_1:
        /*000c*/ 	.byte	0x04, 0x11
        /*000e*/ 	.short	(.L_3 - .L_2)
	.align		4
.L_2:
        /*0010*/ 	.word	index@(_Z6vecAddPiS_S_)
        /*0014*/ 	.word	0x00000000


	//----- nvinfo : EIATTR_MIN_STACK_SIZE
	.align		4
.L_3:
        /*0018*/ 	.byte	0x04, 0x12
        /*001a*/ 	.short	(.L_5 - .L_4)
	.align		4
.L_4:
        /*001c*/ 	.word	index@(_Z6vecAddPiS_S_)
        /*0020*/ 	.word	0x00000000
.L_5:


//--------------------- .nv.compat                --------------------------
	.section	.nv.compat,"",@"SHT_CUDA_COMPAT_INFO"
	.align	4
        /*0000*/ 	.byte	0x02, 0x09, 0x00, 0x00, 0x02, 0x02, 0x01, 0x00, 0x02, 0x05, 0x05, 0x00, 0x03, 0x07, 0x01, 0x01
        /*0010*/ 	.byte	0x02, 0x03, 0x00, 0x00, 0x02, 0x06, 0x01, 0x00, 0x04, 0x0b, 0x08, 0x00, 0x09, 0x00, 0x00, 0x00
        /*0020*/ 	.byte	0x00, 0x00, 0x00, 0x00


//--------------------- .nv.info._Z6vecAddPiS_S_  --------------------------
	.section	.nv.info._Z6vecAddPiS_S_,"",@"SHT_CUDA_INFO"
	.sectionflags	@""
	.align	4


	//----- nvinfo : EIATTR_CUDA_API_VERSION
	.align		4
        /*0000*/ 	.byte	0x04, 0x37
        /*0002*/ 	.short	(.L_7 - .L_6)
.L_6:
        /*0004*/ 	.word	0x00000082


	//----- nvinfo : EIATTR_KPARAM_INFO
	.align		4
.L_7:
        /*0008*/ 	.byte	0x04, 0x17
        /*000a*/ 	.short	(.L_9 - .L_8)
.L_8:
        /*000c*/ 	.word	0x00000000
        /*0010*/ 	.short	0x0002
        /*0012*/ 	.short	0x0010
        /*0014*/ 	.byte	0x00, 0xf5, 0x21, 0x00


	//----- nvinfo : EIATTR_KPARAM_INFO
	.align		4
.L_9:
        /*0018*/ 	.byte	0x04, 0x17
        /*001a*/ 	.short	(.L_11 - .L_10)
.L_10:
        /*001c*/ 	.word	0x00000000
        /*0020*/ 	.short	0x0001
        /*0022*/ 	.short	0x0008
        /*0024*/ 	.byte	0x00, 0xf5, 0x21, 0x00


	//----- nvinfo : EIATTR_KPARAM_INFO
	.align		4
.L_11:
        /*0028*/ 	.byte	0x04, 0x17
        /*002a*/ 	.short	(.L_13 - .L_12)
.L_12:
        /*002c*/ 	.word	0x00000000
        /*0030*/ 	.short	0x0000
        /*0032*/ 	.short	0x0000
        /*0034*/ 	.byte	0x00, 0xf5, 0x21, 0x00


	//----- nvinfo : EIATTR_SPARSE_MMA_MASK
	.align		4
.L_13:
        /*0038*/ 	.byte	0x03, 0x50
        /*003a*/ 	.short	0x0000


	//----- nvinfo : EIATTR_MAXREG_COUNT
	.align		4
        /*003c*/ 	.byte	0x03, 0x1b
        /*003e*/ 	.short	0x00ff


	//----- nvinfo : EIATTR_MERCURY_ISA_VERSION
	.align		4
        /*0040*/ 	.byte	0x03, 0x5f
        /*0042*/ 	.short	0x0101


	//----- nvinfo : EIATTR_VRC_CTA_INIT_COUNT
	.align		4
        /*0044*/ 	.byte	0x02, 0x4a
	.zero		1
	.zero		1


	//----- nvinfo : EIATTR_EXIT_INSTR_OFFSETS
	.align		4
        /*0048*/ 	.byte	0x04, 0x1c
        /*004a*/ 	.short	(.L_15 - .L_14)


	//   ....[0]....
.L_14:
        /*004c*/ 	.word	0x000000d0


	//----- nvinfo : EIATTR_CBANK_PARAM_SIZE
	.align		4
.L_15:
        /*0050*/ 	.byte	0x03, 0x19
        /*0052*/ 	.short	0x0018


	//----- nvinfo : EIATTR_PARAM_CBANK
	.align		4
        /*0054*/ 	.byte	0x04, 0x0a
        /*0056*/ 	.short	(.L_17 - .L_16)
	.align		4
.L_16:
        /*0058*/ 	.word	index@(.nv.constant0._Z6vecAddPiS_S_)
        /*005c*/ 	.short	0x0380
        /*005e*/ 	.short	0x0018


	//----- nvinfo : EIATTR_SW_WAR
	.align		4
.L_17:
        /*0060*/ 	.byte	0x04, 0x36
        /*0062*/ 	.short	(.L_19 - .L_18)
.L_18:
        /*0064*/ 	.word	0x00000008
.L_19:


//--------------------- .nv.callgraph             --------------------------
	.section	.nv.callgraph,"",@"SHT_CUDA_CALLGRAPH"
	.align	4
	.sectionentsize	8
	.align		4
        /*0000*/ 	.word	0x00000000
	.align		4
        /*0004*/ 	.word	0xffffffff
	.align		4
        /*0008*/ 	.word	0x00000000
	.align		4
        /*000c*/ 	.word	0xfffffffe
	.align		4
        /*0010*/ 	.word	0x00000000
	.align		4
        /*0014*/ 	.word	0xfffffffd
	.align		4
        /*0018*/ 	.word	0x00000000
	.align		4
        /*001c*/ 	.word	0xfffffffc


//--------------------- .text._Z6vecAddPiS_S_     --------------------------
	.section	.text._Z6vecAddPiS_S_,"ax",@progbits
	.align	128
        .global         _Z6vecAddPiS_S_
        .type           _Z6vecAddPiS_S_,@function
        .size           _Z6vecAddPiS_S_,(.L_x_1 - _Z6vecAddPiS_S_)
        .other          _Z6vecAddPiS_S_,@"STO_CUDA_ENTRY STV_DEFAULT"
_Z6vecAddPiS_S_:
.text._Z6vecAddPiS_S_:
[----:B------:R-:W-:Y:S01]  /*0000*/  LDC R1, c[0x0][0x37c] ;  /* 0x0000df00ff017b82 */ /* 0x000fe20000000800 */
[----:B------:R-:W0:Y:S07]  /*0010*/  S2R R9, SR_TID.X ;  /* 0x0000000000097919 */ /* 0x000e2e0000002100 */
[----:B------:R-:W0:Y:S01]  /*0020*/  LDC.64 R2, c[0x0][0x388] ;  /* 0x0000e200ff027b82 */ /* 0x000e220000000a00 */
[----:B------:R-:W1:Y:S07]  /*0030*/  LDCU.64 UR4, c[0x0][0x358] ;  /* 0x00006b00ff0477ac */ /* 0x000e6e0008000a00 */
[----:B------:R-:W2:Y:S08]  /*0040*/  LDC.64 R4, c[0x0][0x390] ;  /* 0x0000e400ff047b82 */ /* 0x000eb00000000a00 */
[----:B------:R-:W3:Y:S01]  /*0050*/  LDC.64 R6, c[0x0][0x380] ;  /* 0x0000e000ff067b82 */ /* 0x000ee20000000a00 */
[----:B0-----:R-:W-:-:S04]  /*0060*/  IMAD.WIDE.U32 R2, R9, 0x4, R2 ;  /* 0x0000000409027825 */ /* 0x001fc800078e0002 */
[C---:B--2---:R-:W-:Y:S02]  /*0070*/  IMAD.WIDE.U32 R4, R9.reuse, 0x4, R4 ;  /* 0x0000000409047825 */ /* 0x044fe400078e0004 */
[----:B-1----:R-:W2:Y:S04]  /*0080*/  LDG.E R2, desc[UR4][R2.64] ;  /* 0x0000000402027981 */ /* 0x002ea8000c1e1900 */
[----:B------:R-:W2:Y:S01]  /*0090*/  LDG.E R5, desc[UR4][R4.64] ;  /* 0x0000000404057981 */ /* 0x000ea2000c1e1900 */
[----:B---3--:R-:W-:Y:S01]  /*00a0*/  IMAD.WIDE.U32 R6, R9, 0x4, R6 ;  /* 0x0000000409067825 */ /* 0x008fe200078e0006 */
[----:B--2---:R-:W-:-:S05]  /*00b0*/  IADD3 R9, PT, PT, R2, R5, RZ ;  /* 0x0000000502097210 */ /* 0x004fca0007ffe0ff */
[----:B------:R-:W-:Y:S01]  /*00c0*/  STG.E desc[UR4][R6.64], R9 ;  /* 0x0000000906007986 */ /* 0x000fe2000c101904 */
[----:B------:R-:W-:Y:S05]  /*00d0*/  EXIT ;  /* 0x000000000000794d */ /* 0x000fea0003800000 */
.L_x_0:
[----:B------:R-:W-:-:S00]  /*00e0*/  BRA `(.L_x_0) ;  /* 0xfffffffc00fc7947 */ /* 0x000fc0000383ffff */
[----:B------:R-:W-:-:S00]  /*00f0*/  NOP ;  /* 0x0000000000007918 */ /* 0x000fc00000000000 */
        /* <DEDUP_REMOVED lines=8> */
.L_x_1:


//--------------------- .nv.shared.reserved.0     --------------------------
	.section	.nv.shared.reserved.0,"aw",@nobits
	.weak		__nv_reservedSMEM_offset_0_alias
	.size		__nv_reservedSMEM_offset_0_alias, 0, 64
	.other		__nv_reservedSMEM_offset_0_alias,@"STO_CUDA_RESERVED_SHARED STV_DEFAULT"
__nv_reservedSMEM_offset_0_alias:
	.zero		0
	.zero		64


//--------------------- .nv.constant0._Z6vecAddPiS_S_ --------------------------
	.section	.nv.constant0._Z6vecAddPiS_S_,"a",@progbits
	.sectionflags	@""
	.align	4
.nv.constant0._Z6vecAddPiS_S_:
	.zero		920


//--------------------- SYMBOLS --------------------------

	.type		.nv.reservedSmem.offset0,@object
	.size		.nv.reservedSmem.offset0,0x4
